//
// Generated by NVIDIA NVVM Compiler
//
// Compiler Build ID: CL-36424714
// Cuda compilation tools, release 13.0, V13.0.88
// Based on NVVM 20.0.0
//

.version 9.0
.target sm_100
.address_size 64

	// .globl	_Z9sumMatrixPfS_S_ii

.visible .entry _Z9sumMatrixPfS_S_ii(
	.param .u64 .ptr .align 1 _Z9sumMatrixPfS_S_ii_param_0,
	.param .u64 .ptr .align 1 _Z9sumMatrixPfS_S_ii_param_1,
	.param .u64 .ptr .align 1 _Z9sumMatrixPfS_S_ii_param_2,
	.param .u32 _Z9sumMatrixPfS_S_ii_param_3,
	.param .u32 _Z9sumMatrixPfS_S_ii_param_4
)
{
	.reg .pred 	%p<4>;
	.reg .b32 	%r<14>;
	.reg .b32 	%f<4>;
	.reg .b64 	%rd<11>;

	ld.param.u64 	%rd1, [_Z9sumMatrixPfS_S_ii_param_0];
	ld.param.u64 	%rd2, [_Z9sumMatrixPfS_S_ii_param_1];
	ld.param.u64 	%rd3, [_Z9sumMatrixPfS_S_ii_param_2];
	ld.param.u32 	%r2, [_Z9sumMatrixPfS_S_ii_param_3];
	ld.param.u32 	%r3, [_Z9sumMatrixPfS_S_ii_param_4];
	mov.u32 	%r5, %tid.x;
	mov.u32 	%r6, %ntid.x;
	mov.u32 	%r7, %ctaid.x;
	mad.lo.s32 	%r8, %r6, %r7, %r5;
	mov.u32 	%r9, %tid.y;
	mov.u32 	%r10, %ntid.y;
	mov.u32 	%r11, %ctaid.y;
	mad.lo.s32 	%r12, %r10, %r11, %r9;
	mad.lo.s32 	%r1, %r12, %r8, %r8;
	setp.ge.s32 	%p1, %r8, %r2;
	setp.ge.s32 	%p2, %r12, %r3;
	or.pred  	%p3, %p1, %p2;
	@%p3 bra 	$L__BB0_2;
	cvta.to.global.u64 	%rd4, %rd1;
	cvta.to.global.u64 	%rd5, %rd2;
	cvta.to.global.u64 	%rd6, %rd3;
	mul.wide.s32 	%rd7, %r1, 4;
	add.s64 	%rd8, %rd4, %rd7;
	ld.global.f32 	%f1, [%rd8];
	add.s64 	%rd9, %rd5, %rd7;
	ld.global.f32 	%f2, [%rd9];
	add.f32 	%f3, %f1, %f2;
	add.s64 	%rd10, %rd6, %rd7;
	st.global.f32 	[%rd10], %f3;
$L__BB0_2:
	ret;

}


// ===== COMPILED SASS (sm_100) =====

	.target	sm_100

	.elftype	@"ET_EXEC"


//--------------------- .note.nv.tkinfo           --------------------------
	.section	.note.nv.tkinfo,"",@"SHT_NOTE"
	.sectionflags	@"SHF_NOTE_NV_TKINFO"
	.tkinfo
        /*0018*/ 	.word	0x00000002
        /*0030*/ 	.string	""
        /*0030*/ 	.string	"ptxas"
        /*0030*/ 	.string	"Cuda compilation tools, release 13.0, V13.0.88"
        /*0030*/ 	.string	"Build cuda_13.0.r13.0/compiler.36424714_0"
        /*0030*/ 	.string	"-arch sm_100 -m 64 "



//--------------------- .note.nv.cuinfo           --------------------------
	.section	.note.nv.cuinfo,"",@"SHT_NOTE"
	.sectionflags	@"SHF_NOTE_NV_CUINFO"
        /*0018*/ 	.short	0x0002
        /*001a*/ 	.short	0x0064
        /*001c*/ 	.short	0x0082
	.zero		2


//--------------------- .nv.info                  --------------------------
	.section	.nv.info,"",@"SHT_CUDA_INFO"
	.align	4


	//----- nvinfo : EIATTR_REGCOUNT
	.align		4
        /*0000*/ 	.byte	0x04, 0x2f
        /*0002*/ 	.short	(.L_1 - .L_0)
	.align		4
.L_0:
        /*0004*/ 	.word	index@(_Z9sumMatrixPfS_S_ii)
        /*0008*/ 	.word	0x0000000c


	//----- nvinfo : EIATTR_FRAME_SIZE
	.align		4
.L_1:
        /*000c*/ 	.byte	0x04, 0x11
        /*000e*/ 	.short	(.L_3 - .L_2)
	.align		4
.L_2:
        /*0010*/ 	.word	index@(_Z9sumMatrixPfS_S_ii)
        /*0014*/ 	.word	0x00000000


	//----- nvinfo : EIATTR_MIN_STACK_SIZE
	.align		4
.L_3:
        /*0018*/ 	.byte	0x04, 0x12
        /*001a*/ 	.short	(.L_5 - .L_4)
	.align		4
.L_4:
        /*001c*/ 	.word	index@(_Z9sumMatrixPfS_S_ii)
        /*0020*/ 	.word	0x00000000
.L_5:


//--------------------- .nv.compat                --------------------------
	.section	.nv.compat,"",@"SHT_CUDA_COMPAT_INFO"
	.align	4
        /*0000*/ 	.byte	0x02, 0x09, 0x00, 0x00, 0x02, 0x02, 0x01, 0x00, 0x02, 0x05, 0x05, 0x00, 0x03, 0x07, 0x01, 0x01
        /*0010*/ 	.byte	0x02, 0x03, 0x00, 0x00, 0x02, 0x06, 0x01, 0x00, 0x04, 0x0b, 0x08, 0x00, 0x09, 0x00, 0x00, 0x00
        /*0020*/ 	.byte	0x00, 0x00, 0x00, 0x00


//--------------------- .nv.info._Z9sumMatrixPfS_S_ii --------------------------
	.section	.nv.info._Z9sumMatrixPfS_S_ii,"",@"SHT_CUDA_INFO"
	.sectionflags	@""
	.align	4


	//----- nvinfo : EIATTR_CUDA_API_VERSION
	.align		4
        /*0000*/ 	.byte	0x04, 0x37
        /*0002*/ 	.short	(.L_7 - .L_6)
.L_6:
        /*0004*/ 	.word	0x00000082


	//----- nvinfo : EIATTR_KPARAM_INFO
	.align		4
.L_7:
        /*0008*/ 	.byte	0x04, 0x17
        /*000a*/ 	.short	(.L_9 - .L_8)
.L_8:
        /*000c*/ 	.word	0x00000000
        /*0010*/ 	.short	0x0004
        /*0012*/ 	.short	0x001c
        /*0014*/ 	.byte	0x00, 0xf0, 0x11, 0x00


	//----- nvinfo : EIATTR_KPARAM_INFO
	.align		4
.L_9:
        /*0018*/ 	.byte	0x04, 0x17
        /*001a*/ 	.short	(.L_11 - .L_10)
.L_10:
        /*001c*/ 	.word	0x00000000
        /*0020*/ 	.short	0x0003
        /*0022*/ 	.short	0x0018
        /*0024*/ 	.byte	0x00, 0xf0, 0x11, 0x00


	//----- nvinfo : EIATTR_KPARAM_INFO
	.align		4
.L_11:
        /*0028*/ 	.byte	0x04, 0x17
        /*002a*/ 	.short	(.L_13 - .L_12)
.L_12:
        /*002c*/ 	.word	0x00000000
        /*0030*/ 	.short	0x0002
        /*0032*/ 	.short	0x0010
        /*0034*/ 	.byte	0x00, 0xf5, 0x21, 0x00


	//----- nvinfo : EIATTR_KPARAM_INFO
	.align		4
.L_13:
        /*0038*/ 	.byte	0x04, 0x17
        /*003a*/ 	.short	(.L_15 - .L_14)
.L_14:
        /*003c*/ 	.word	0x00000000
        /*0040*/ 	.short	0x0001
        /*0042*/ 	.short	0x0008
        /*0044*/ 	.byte	0x00, 0xf5, 0x21, 0x00


	//----- nvinfo : EIATTR_KPARAM_INFO
	.align		4
.L_15:
        /*0048*/ 	.byte	0x04, 0x17
        /*004a*/ 	.short	(.L_17 - .L_16)
.L_16:
        /*004c*/ 	.word	0x00000000
        /*0050*/ 	.short	0x0000
        /*0052*/ 	.short	0x0000
        /*0054*/ 	.byte	0x00, 0xf5, 0x21, 0x00


	//----- nvinfo : EIATTR_SPARSE_MMA_MASK
	.align		4
.L_17:
        /*0058*/ 	.byte	0x03, 0x50
        /*005a*/ 	.short	0x0000


	//----- nvinfo : EIATTR_MAXREG_COUNT
	.align		4
        /*005c*/ 	.byte	0x03, 0x1b
        /*005e*/ 	.short	0x00ff


	//----- nvinfo : EIATTR_MERCURY_ISA_VERSION
	.align		4
        /*0060*/ 	.byte	0x03, 0x5f
        /*0062*/ 	.short	0x0101


	//----- nvinfo : EIATTR_VRC_CTA_INIT_COUNT
	.align		4
        /*0064*/ 	.byte	0x02, 0x4a
	.zero		1
	.zero		1


	//----- nvinfo : EIATTR_EXIT_INSTR_OFFSETS
	.align		4
        /*0068*/ 	.byte	0x04, 0x1c
        /*006a*/ 	.short	(.L_19 - .L_18)


	//   ....[0]....
.L_18:
        /*006c*/ 	.word	0x000000c0


	//   ....[1]....
        /*0070*/ 	.word	0x00000190


	//----- nvinfo : EIATTR_CBANK_PARAM_SIZE
	.align		4
.L_19:
        /*0074*/ 	.byte	0x03, 0x19
        /*0076*/ 	.short	0x0020


	//----- nvinfo : EIATTR_PARAM_CBANK
	.align		4
        /*0078*/ 	.byte	0x04, 0x0a
        /*007a*/ 	.short	(.L_21 - .L_20)
	.align		4
.L_20:
        /*007c*/ 	.word	index@(.nv.constant0._Z9sumMatrixPfS_S_ii)
        /*0080*/ 	.short	0x0380
        /*0082*/ 	.short	0x0020


	//----- nvinfo : EIATTR_SW_WAR
	.align		4
.L_21:
        /*0084*/ 	.byte	0x04, 0x36
        /*0086*/ 	.short	(.L_23 - .L_22)
.L_22:
        /*0088*/ 	.word	0x00000008
.L_23:


//--------------------- .nv.callgraph             --------------------------
	.section	.nv.callgraph,"",@"SHT_CUDA_CALLGRAPH"
	.align	4
	.sectionentsize	8
	.align		4
        /*0000*/ 	.word	0x00000000
	.align		4
        /*0004*/ 	.word	0xffffffff
	.align		4
        /*0008*/ 	.word	0x00000000
	.align		4
        /*000c*/ 	.word	0xfffffffe
	.align		4
        /*0010*/ 	.word	0x00000000
	.align		4
        /*0014*/ 	.word	0xfffffffd
	.align		4
        /*0018*/ 	.word	0x00000000
	.align		4
        /*001c*/ 	.word	0xfffffffc


//--------------------- .text._Z9sumMatrixPfS_S_ii --------------------------
	.section	.text._Z9sumMatrixPfS_S_ii,"ax",@progbits
	.align	128
        .global         _Z9sumMatrixPfS_S_ii
        .type           _Z9sumMatrixPfS_S_ii,@function
        .size           _Z9sumMatrixPfS_S_ii,(.L_x_1 - _Z9sumMatrixPfS_S_ii)
        .other          _Z9sumMatrixPfS_S_ii,@"STO_CUDA_ENTRY STV_DEFAULT"
_Z9sumMatrixPfS_S_ii:
.text._Z9sumMatrixPfS_S_ii:
[----:B------:R-:W-:Y:S01]  /*0000*/  LDC R1, c[0x0][0x37c] ;  /* 0x0000df00ff017b82 */ /* 0x000fe20000000800 */
[----:B------:R-:W0:Y:S01]  /*0010*/  S2R R7, SR_TID.Y ;  /* 0x0000000000077919 */ /* 0x000e220000002200 */
[----:B------:R-:W1:Y:S01]  /*0020*/  LDCU UR4, c[0x0][0x360] ;  /* 0x00006c00ff0477ac */ /* 0x000e620008000800 */
[----:B------:R-:W0:Y:S01]  /*0030*/  S2R R2, SR_CTAID.Y ;  /* 0x0000000000027919 */ /* 0x000e220000002600 */
[----:B------:R-:W0:Y:S01]  /*0040*/  LDCU UR5, c[0x0][0x364] ;  /* 0x00006c80ff0577ac */ /* 0x000e220008000800 */
[----:B------:R-:W1:Y:S01]  /*0050*/  S2R R0, SR_TID.X ;  /* 0x0000000000007919 */ /* 0x000e620000002100 */
[----:B------:R-:W2:Y:S01]  /*0060*/  LDCU.64 UR6, c[0x0][0x398] ;  /* 0x00007300ff0677ac */ /* 0x000ea20008000a00 */
[----:B------:R-:W1:Y:S01]  /*0070*/  S2R R3, SR_CTAID.X ;  /* 0x0000000000037919 */ /* 0x000e620000002500 */
[----:B0-----:R-:W-:-:S05]  /*0080*/  IMAD R7, R2, UR5, R7 ;  /* 0x0000000502077c24 */ /* 0x001fca000f8e0207 */
[----:B--2---:R-:W-:Y:S01]  /*0090*/  ISETP.GE.AND P0, PT, R7, UR7, PT ;  /* 0x0000000707007c0c */ /* 0x004fe2000bf06270 */
[----:B-1----:R-:W-:-:S05]  /*00a0*/  IMAD R0, R3, UR4, R0 ;  /* 0x0000000403007c24 */ /* 0x002fca000f8e0200 */
[----:B------:R-:W-:-:S13]  /*00b0*/  ISETP.GE.OR P0, PT, R0, UR6, P0 ;  /* 0x0000000600007c0c */ /* 0x000fda0008706670 */
[----:B------:R-:W-:Y:S05]  /*00c0*/  @P0 EXIT ;  /* 0x000000000000094d */ /* 0x000fea0003800000 */
[----:B------:R-:W0:Y:S01]  /*00d0*/  LDC.64 R2, c[0x0][0x380] ;  /* 0x0000e000ff027b82 */ /* 0x000e220000000a00 */
[----:B------:R-:W1:Y:S01]  /*00e0*/  LDCU.64 UR4, c[0x0][0x358] ;  /* 0x00006b00ff0477ac */ /* 0x000e620008000a00 */
[----:B------:R-:W-:-:S06]  /*00f0*/  IMAD R9, R0, R7, R0 ;  /* 0x0000000700097224 */ /* 0x000fcc00078e0200 */
[----:B------:R-:W2:Y:S08]  /*0100*/  LDC.64 R4, c[0x0][0x388] ;  /* 0x0000e200ff047b82 */ /* 0x000eb00000000a00 */
[----:B------:R-:W3:Y:S01]  /*0110*/  LDC.64 R6, c[0x0][0x390] ;  /* 0x0000e400ff067b82 */ /* 0x000ee20000000a00 */
[----:B0-----:R-:W-:-:S06]  /*0120*/  IMAD.WIDE R2, R9, 0x4, R2 ;  /* 0x0000000409027825 */ /* 0x001fcc00078e0202 */
[----:B-1----:R-:W4:Y:S01]  /*0130*/  LDG.E R2, desc[UR4][R2.64] ;  /* 0x0000000402027981 */ /* 0x002f22000c1e1900 */
[----:B--2---:R-:W-:-:S06]  /*0140*/  IMAD.WIDE R4, R9, 0x4, R4 ;  /* 0x0000000409047825 */ /* 0x004fcc00078e0204 */
[----:B------:R-:W4:Y:S01]  /*0150*/  LDG.E R5, desc[UR4][R4.64] ;  /* 0x0000000404057981 */ /* 0x000f22000c1e1900 */
[----:B---3--:R-:W-:-:S04]  /*0160*/  IMAD.WIDE R6, R9, 0x4, R6 ;  /* 0x0000000409067825 */ /* 0x008fc800078e0206 */
[----:B----4-:R-:W-:-:S05]  /*0170*/  FADD R9, R2, R5 ;  /* 0x0000000502097221 */ /* 0x010fca0000000000 */
[----:B------:R-:W-:Y:S01]  /*0180*/  STG.E desc[UR4][R6.64], R9 ;  /* 0x0000000906007986 */ /* 0x000fe2000c101904 */
[----:B------:R-:W-:Y:S05]  /*0190*/  EXIT ;  /* 0x000000000000794d */ /* 0x000fea0003800000 */
.L_x_0:
[----:B------:R-:W-:-:S00]  /*01a0*/  BRA `(.L_x_0) ;  /* 0xfffffffc00fc7947 */ /* 0x000fc0000383ffff */
[----:B------:R-:W-:-:S00]  /*01b0*/  NOP ;  /* 0x0000000000007918 */ /* 0x000fc00000000000 */
        /* <DEDUP_REMOVED lines=12> */
.L_x_1:


//--------------------- .nv.shared.reserved.0     --------------------------
	.section	.nv.shared.reserved.0,"aw",@nobits
	.weak		__nv_reservedSMEM_offset_0_alias
	.size		__nv_reservedSMEM_offset_0_alias, 0, 64
	.other		__nv_reservedSMEM_offset_0_alias,@"STO_CUDA_RESERVED_SHARED STV_DEFAULT"
__nv_reservedSMEM_offset_0_alias:
	.zero		0
	.zero		64


//--------------------- .nv.constant0._Z9sumMatrixPfS_S_ii --------------------------
	.section	.nv.constant0._Z9sumMatrixPfS_S_ii,"a",@progbits
	.sectionflags	@""
	.align	4
.nv.constant0._Z9sumMatrixPfS_S_ii:
	.zero		928


//--------------------- SYMBOLS --------------------------

	.type		.nv.reservedSmem.offset0,@object
	.size		.nv.reservedSmem.offset0,0x4
